//
// Generated by NVIDIA NVVM Compiler
//
// Compiler Build ID: CL-36424714
// Cuda compilation tools, release 13.0, V13.0.88
// Based on NVVM 20.0.0
//

.version 9.0
.target sm_100
.address_size 64

	// .globl	_Z19vectorAddCUDASerialIfEvPKT_S2_PS0_i

.visible .entry _Z19vectorAddCUDASerialIfEvPKT_S2_PS0_i(
	.param .u64 .ptr .align 1 _Z19vectorAddCUDASerialIfEvPKT_S2_PS0_i_param_0,
	.param .u64 .ptr .align 1 _Z19vectorAddCUDASerialIfEvPKT_S2_PS0_i_param_1,
	.param .u64 .ptr .align 1 _Z19vectorAddCUDASerialIfEvPKT_S2_PS0_i_param_2,
	.param .u32 _Z19vectorAddCUDASerialIfEvPKT_S2_PS0_i_param_3
)
{
	.reg .pred 	%p<10>;
	.reg .b32 	%r<23>;
	.reg .b32 	%f<88>;
	.reg .b64 	%rd<40>;

	ld.param.u64 	%rd22, [_Z19vectorAddCUDASerialIfEvPKT_S2_PS0_i_param_0];
	ld.param.u64 	%rd23, [_Z19vectorAddCUDASerialIfEvPKT_S2_PS0_i_param_1];
	ld.param.u64 	%rd24, [_Z19vectorAddCUDASerialIfEvPKT_S2_PS0_i_param_2];
	ld.param.u32 	%r16, [_Z19vectorAddCUDASerialIfEvPKT_S2_PS0_i_param_3];
	cvta.to.global.u64 	%rd1, %rd24;
	cvta.to.global.u64 	%rd2, %rd23;
	cvta.to.global.u64 	%rd3, %rd22;
	setp.lt.s32 	%p1, %r16, 1;
	@%p1 bra 	$L__BB0_13;
	and.b32  	%r1, %r16, 15;
	setp.lt.u32 	%p2, %r16, 16;
	mov.b32 	%r20, 0;
	@%p2 bra 	$L__BB0_4;
	and.b32  	%r20, %r16, 2147483632;
	neg.s32 	%r18, %r20;
	add.s64 	%rd36, %rd3, 32;
	add.s64 	%rd35, %rd2, 32;
	add.s64 	%rd34, %rd1, 32;
$L__BB0_3:
	.pragma "nounroll";
	ld.global.f32 	%f1, [%rd36+-32];
	ld.global.f32 	%f2, [%rd35+-32];
	add.f32 	%f3, %f1, %f2;
	st.global.f32 	[%rd34+-32], %f3;
	ld.global.f32 	%f4, [%rd36+-28];
	ld.global.f32 	%f5, [%rd35+-28];
	add.f32 	%f6, %f4, %f5;
	st.global.f32 	[%rd34+-28], %f6;
	ld.global.f32 	%f7, [%rd36+-24];
	ld.global.f32 	%f8, [%rd35+-24];
	add.f32 	%f9, %f7, %f8;
	st.global.f32 	[%rd34+-24], %f9;
	ld.global.f32 	%f10, [%rd36+-20];
	ld.global.f32 	%f11, [%rd35+-20];
	add.f32 	%f12, %f10, %f11;
	st.global.f32 	[%rd34+-20], %f12;
	ld.global.f32 	%f13, [%rd36+-16];
	ld.global.f32 	%f14, [%rd35+-16];
	add.f32 	%f15, %f13, %f14;
	st.global.f32 	[%rd34+-16], %f15;
	ld.global.f32 	%f16, [%rd36+-12];
	ld.global.f32 	%f17, [%rd35+-12];
	add.f32 	%f18, %f16, %f17;
	st.global.f32 	[%rd34+-12], %f18;
	ld.global.f32 	%f19, [%rd36+-8];
	ld.global.f32 	%f20, [%rd35+-8];
	add.f32 	%f21, %f19, %f20;
	st.global.f32 	[%rd34+-8], %f21;
	ld.global.f32 	%f22, [%rd36+-4];
	ld.global.f32 	%f23, [%rd35+-4];
	add.f32 	%f24, %f22, %f23;
	st.global.f32 	[%rd34+-4], %f24;
	ld.global.f32 	%f25, [%rd36];
	ld.global.f32 	%f26, [%rd35];
	add.f32 	%f27, %f25, %f26;
	st.global.f32 	[%rd34], %f27;
	ld.global.f32 	%f28, [%rd36+4];
	ld.global.f32 	%f29, [%rd35+4];
	add.f32 	%f30, %f28, %f29;
	st.global.f32 	[%rd34+4], %f30;
	ld.global.f32 	%f31, [%rd36+8];
	ld.global.f32 	%f32, [%rd35+8];
	add.f32 	%f33, %f31, %f32;
	st.global.f32 	[%rd34+8], %f33;
	ld.global.f32 	%f34, [%rd36+12];
	ld.global.f32 	%f35, [%rd35+12];
	add.f32 	%f36, %f34, %f35;
	st.global.f32 	[%rd34+12], %f36;
	ld.global.f32 	%f37, [%rd36+16];
	ld.global.f32 	%f38, [%rd35+16];
	add.f32 	%f39, %f37, %f38;
	st.global.f32 	[%rd34+16], %f39;
	ld.global.f32 	%f40, [%rd36+20];
	ld.global.f32 	%f41, [%rd35+20];
	add.f32 	%f42, %f40, %f41;
	st.global.f32 	[%rd34+20], %f42;
	ld.global.f32 	%f43, [%rd36+24];
	ld.global.f32 	%f44, [%rd35+24];
	add.f32 	%f45, %f43, %f44;
	st.global.f32 	[%rd34+24], %f45;
	ld.global.f32 	%f46, [%rd36+28];
	ld.global.f32 	%f47, [%rd35+28];
	add.f32 	%f48, %f46, %f47;
	st.global.f32 	[%rd34+28], %f48;
	add.s32 	%r18, %r18, 16;
	add.s64 	%rd36, %rd36, 64;
	add.s64 	%rd35, %rd35, 64;
	add.s64 	%rd34, %rd34, 64;
	setp.ne.s32 	%p3, %r18, 0;
	@%p3 bra 	$L__BB0_3;
$L__BB0_4:
	setp.eq.s32 	%p4, %r1, 0;
	@%p4 bra 	$L__BB0_13;
	and.b32  	%r7, %r16, 7;
	setp.lt.u32 	%p5, %r1, 8;
	@%p5 bra 	$L__BB0_7;
	mul.wide.u32 	%rd25, %r20, 4;
	add.s64 	%rd26, %rd3, %rd25;
	ld.global.f32 	%f49, [%rd26];
	add.s64 	%rd27, %rd2, %rd25;
	ld.global.f32 	%f50, [%rd27];
	add.f32 	%f51, %f49, %f50;
	add.s64 	%rd28, %rd1, %rd25;
	st.global.f32 	[%rd28], %f51;
	ld.global.f32 	%f52, [%rd26+4];
	ld.global.f32 	%f53, [%rd27+4];
	add.f32 	%f54, %f52, %f53;
	st.global.f32 	[%rd28+4], %f54;
	ld.global.f32 	%f55, [%rd26+8];
	ld.global.f32 	%f56, [%rd27+8];
	add.f32 	%f57, %f55, %f56;
	st.global.f32 	[%rd28+8], %f57;
	ld.global.f32 	%f58, [%rd26+12];
	ld.global.f32 	%f59, [%rd27+12];
	add.f32 	%f60, %f58, %f59;
	st.global.f32 	[%rd28+12], %f60;
	ld.global.f32 	%f61, [%rd26+16];
	ld.global.f32 	%f62, [%rd27+16];
	add.f32 	%f63, %f61, %f62;
	st.global.f32 	[%rd28+16], %f63;
	ld.global.f32 	%f64, [%rd26+20];
	ld.global.f32 	%f65, [%rd27+20];
	add.f32 	%f66, %f64, %f65;
	st.global.f32 	[%rd28+20], %f66;
	ld.global.f32 	%f67, [%rd26+24];
	ld.global.f32 	%f68, [%rd27+24];
	add.f32 	%f69, %f67, %f68;
	st.global.f32 	[%rd28+24], %f69;
	ld.global.f32 	%f70, [%rd26+28];
	ld.global.f32 	%f71, [%rd27+28];
	add.f32 	%f72, %f70, %f71;
	st.global.f32 	[%rd28+28], %f72;
	add.s32 	%r20, %r20, 8;
$L__BB0_7:
	setp.eq.s32 	%p6, %r7, 0;
	@%p6 bra 	$L__BB0_13;
	and.b32  	%r10, %r16, 3;
	setp.lt.u32 	%p7, %r7, 4;
	@%p7 bra 	$L__BB0_10;
	mul.wide.u32 	%rd29, %r20, 4;
	add.s64 	%rd30, %rd3, %rd29;
	ld.global.f32 	%f73, [%rd30];
	add.s64 	%rd31, %rd2, %rd29;
	ld.global.f32 	%f74, [%rd31];
	add.f32 	%f75, %f73, %f74;
	add.s64 	%rd32, %rd1, %rd29;
	st.global.f32 	[%rd32], %f75;
	ld.global.f32 	%f76, [%rd30+4];
	ld.global.f32 	%f77, [%rd31+4];
	add.f32 	%f78, %f76, %f77;
	st.global.f32 	[%rd32+4], %f78;
	ld.global.f32 	%f79, [%rd30+8];
	ld.global.f32 	%f80, [%rd31+8];
	add.f32 	%f81, %f79, %f80;
	st.global.f32 	[%rd32+8], %f81;
	ld.global.f32 	%f82, [%rd30+12];
	ld.global.f32 	%f83, [%rd31+12];
	add.f32 	%f84, %f82, %f83;
	st.global.f32 	[%rd32+12], %f84;
	add.s32 	%r20, %r20, 4;
$L__BB0_10:
	setp.eq.s32 	%p8, %r10, 0;
	@%p8 bra 	$L__BB0_13;
	mul.wide.u32 	%rd33, %r20, 4;
	add.s64 	%rd39, %rd1, %rd33;
	add.s64 	%rd38, %rd2, %rd33;
	add.s64 	%rd37, %rd3, %rd33;
	neg.s32 	%r22, %r10;
$L__BB0_12:
	.pragma "nounroll";
	ld.global.f32 	%f85, [%rd37];
	ld.global.f32 	%f86, [%rd38];
	add.f32 	%f87, %f85, %f86;
	st.global.f32 	[%rd39], %f87;
	add.s64 	%rd39, %rd39, 4;
	add.s64 	%rd38, %rd38, 4;
	add.s64 	%rd37, %rd37, 4;
	add.s32 	%r22, %r22, 1;
	setp.ne.s32 	%p9, %r22, 0;
	@%p9 bra 	$L__BB0_12;
$L__BB0_13:
	ret;

}
	// .globl	_Z21vectorAddCUDAParallelIfEvPKT_S2_PS0_i
.visible .entry _Z21vectorAddCUDAParallelIfEvPKT_S2_PS0_i(
	.param .u64 .ptr .align 1 _Z21vectorAddCUDAParallelIfEvPKT_S2_PS0_i_param_0,
	.param .u64 .ptr .align 1 _Z21vectorAddCUDAParallelIfEvPKT_S2_PS0_i_param_1,
	.param .u64 .ptr .align 1 _Z21vectorAddCUDAParallelIfEvPKT_S2_PS0_i_param_2,
	.param .u32 _Z21vectorAddCUDAParallelIfEvPKT_S2_PS0_i_param_3
)
{
	.reg .pred 	%p<2>;
	.reg .b32 	%r<6>;
	.reg .b32 	%f<4>;
	.reg .b64 	%rd<11>;

	ld.param.u64 	%rd1, [_Z21vectorAddCUDAParallelIfEvPKT_S2_PS0_i_param_0];
	ld.param.u64 	%rd2, [_Z21vectorAddCUDAParallelIfEvPKT_S2_PS0_i_param_1];
	ld.param.u64 	%rd3, [_Z21vectorAddCUDAParallelIfEvPKT_S2_PS0_i_param_2];
	ld.param.u32 	%r2, [_Z21vectorAddCUDAParallelIfEvPKT_S2_PS0_i_param_3];
	mov.u32 	%r3, %ntid.x;
	mov.u32 	%r4, %ctaid.x;
	mov.u32 	%r5, %tid.x;
	mad.lo.s32 	%r1, %r3, %r4, %r5;
	setp.ge.s32 	%p1, %r1, %r2;
	@%p1 bra 	$L__BB1_2;
	cvta.to.global.u64 	%rd4, %rd1;
	cvta.to.global.u64 	%rd5, %rd2;
	cvta.to.global.u64 	%rd6, %rd3;
	mul.wide.s32 	%rd7, %r1, 4;
	add.s64 	%rd8, %rd4, %rd7;
	ld.global.f32 	%f1, [%rd8];
	add.s64 	%rd9, %rd5, %rd7;
	ld.global.f32 	%f2, [%rd9];
	add.f32 	%f3, %f1, %f2;
	add.s64 	%rd10, %rd6, %rd7;
	st.global.f32 	[%rd10], %f3;
$L__BB1_2:
	ret;

}


// ===== COMPILED SASS (sm_100) =====

	.target	sm_100

	.elftype	@"ET_EXEC"


//--------------------- .note.nv.tkinfo           --------------------------
	.section	.note.nv.tkinfo,"",@"SHT_NOTE"
	.sectionflags	@"SHF_NOTE_NV_TKINFO"
	.tkinfo
        /*0018*/ 	.word	0x00000002
        /*0030*/ 	.string	""
        /*0030*/ 	.string	"ptxas"
        /*0030*/ 	.string	"Cuda compilation tools, release 13.0, V13.0.88"
        /*0030*/ 	.string	"Build cuda_13.0.r13.0/compiler.36424714_0"
        /*0030*/ 	.string	"-arch sm_100 -m 64 "



//--------------------- .note.nv.cuinfo           --------------------------
	.section	.note.nv.cuinfo,"",@"SHT_NOTE"
	.sectionflags	@"SHF_NOTE_NV_CUINFO"
        /*0018*/ 	.short	0x0002
        /*001a*/ 	.short	0x0064
        /*001c*/ 	.short	0x0082
	.zero		2


//--------------------- .nv.info                  --------------------------
	.section	.nv.info,"",@"SHT_CUDA_INFO"
	.align	4


	//----- nvinfo : EIATTR_REGCOUNT
	.align		4
        /*0000*/ 	.byte	0x04, 0x2f
        /*0002*/ 	.short	(.L_1 - .L_0)
	.align		4
.L_0:
        /*0004*/ 	.word	index@(_Z19vectorAddCUDASerialIfEvPKT_S2_PS0_i)
        /*0008*/ 	.word	0x00000014


	//----- nvinfo : EIATTR_FRAME_SIZE
	.align		4
.L_1:
        /*000c*/ 	.byte	0x04, 0x11
        /*000e*/ 	.short	(.L_3 - .L_2)
	.align		4
.L_2:
        /*0010*/ 	.word	index@(_Z19vectorAddCUDASerialIfEvPKT_S2_PS0_i)
        /*0014*/ 	.word	0x00000000


	//----- nvinfo : EIATTR_REGCOUNT
	.align		4
.L_3:
        /*0018*/ 	.byte	0x04, 0x2f
        /*001a*/ 	.short	(.L_5 - .L_4)
	.align		4
.L_4:
        /*001c*/ 	.word	index@(_Z21vectorAddCUDAParallelIfEvPKT_S2_PS0_i)
        /*0020*/ 	.word	0x0000000c


	//----- nvinfo : EIATTR_FRAME_SIZE
	.align		4
.L_5:
        /*0024*/ 	.byte	0x04, 0x11
        /*0026*/ 	.short	(.L_7 - .L_6)
	.align		4
.L_6:
        /*0028*/ 	.word	index@(_Z21vectorAddCUDAParallelIfEvPKT_S2_PS0_i)
        /*002c*/ 	.word	0x00000000


	//----- nvinfo : EIATTR_MIN_STACK_SIZE
	.align		4
.L_7:
        /*0030*/ 	.byte	0x04, 0x12
        /*0032*/ 	.short	(.L_9 - .L_8)
	.align		4
.L_8:
        /*0034*/ 	.word	index@(_Z21vectorAddCUDAParallelIfEvPKT_S2_PS0_i)
        /*0038*/ 	.word	0x00000000


	//----- nvinfo : EIATTR_MIN_STACK_SIZE
	.align		4
.L_9:
        /*003c*/ 	.byte	0x04, 0x12
        /*003e*/ 	.short	(.L_11 - .L_10)
	.align		4
.L_10:
        /*0040*/ 	.word	index@(_Z19vectorAddCUDASerialIfEvPKT_S2_PS0_i)
        /*0044*/ 	.word	0x00000000
.L_11:


//--------------------- .nv.compat                --------------------------
	.section	.nv.compat,"",@"SHT_CUDA_COMPAT_INFO"
	.align	4
        /*0000*/ 	.byte	0x02, 0x09, 0x00, 0x00, 0x02, 0x02, 0x01, 0x00, 0x02, 0x05, 0x05, 0x00, 0x03, 0x07, 0x01, 0x01
        /*0010*/ 	.byte	0x02, 0x03, 0x00, 0x00, 0x02, 0x06, 0x01, 0x00, 0x04, 0x0b, 0x08, 0x00, 0x09, 0x00, 0x00, 0x00
        /*0020*/ 	.byte	0x00, 0x00, 0x00, 0x00


//--------------------- .nv.info._Z21vectorAddCUDAParallelIfEvPKT_S2_PS0_i --------------------------
	.section	.nv.info._Z21vectorAddCUDAParallelIfEvPKT_S2_PS0_i,"",@"SHT_CUDA_INFO"
	.sectionflags	@""
	.align	4


	//----- nvinfo : EIATTR_CUDA_API_VERSION
	.align		4
        /*0000*/ 	.byte	0x04, 0x37
        /*0002*/ 	.short	(.L_13 - .L_12)
.L_12:
        /*0004*/ 	.word	0x00000082


	//----- nvinfo : EIATTR_KPARAM_INFO
	.align		4
.L_13:
        /*0008*/ 	.byte	0x04, 0x17
        /*000a*/ 	.short	(.L_15 - .L_14)
.L_14:
        /*000c*/ 	.word	0x00000000
        /*0010*/ 	.short	0x0003
        /*0012*/ 	.short	0x0018
        /*0014*/ 	.byte	0x00, 0xf0, 0x11, 0x00


	//----- nvinfo : EIATTR_KPARAM_INFO
	.align		4
.L_15:
        /*0018*/ 	.byte	0x04, 0x17
        /*001a*/ 	.short	(.L_17 - .L_16)
.L_16:
        /*001c*/ 	.word	0x00000000
        /*0020*/ 	.short	0x0002
        /*0022*/ 	.short	0x0010
        /*0024*/ 	.byte	0x00, 0xf5, 0x21, 0x00


	//----- nvinfo : EIATTR_KPARAM_INFO
	.align		4
.L_17:
        /*0028*/ 	.byte	0x04, 0x17
        /*002a*/ 	.short	(.L_19 - .L_18)
.L_18:
        /*002c*/ 	.word	0x00000000
        /*0030*/ 	.short	0x0001
        /*0032*/ 	.short	0x0008
        /*0034*/ 	.byte	0x00, 0xf5, 0x21, 0x00


	//----- nvinfo : EIATTR_KPARAM_INFO
	.align		4
.L_19:
        /*0038*/ 	.byte	0x04, 0x17
        /*003a*/ 	.short	(.L_21 - .L_20)
.L_20:
        /*003c*/ 	.word	0x00000000
        /*0040*/ 	.short	0x0000
        /*0042*/ 	.short	0x0000
        /*0044*/ 	.byte	0x00, 0xf5, 0x21, 0x00


	//----- nvinfo : EIATTR_SPARSE_MMA_MASK
	.align		4
.L_21:
        /*0048*/ 	.byte	0x03, 0x50
        /*004a*/ 	.short	0x0000


	//----- nvinfo : EIATTR_MAXREG_COUNT
	.align		4
        /*004c*/ 	.byte	0x03, 0x1b
        /*004e*/ 	.short	0x00ff


	//----- nvinfo : EIATTR_MERCURY_ISA_VERSION
	.align		4
        /*0050*/ 	.byte	0x03, 0x5f
        /*0052*/ 	.short	0x0101


	//----- nvinfo : EIATTR_VRC_CTA_INIT_COUNT
	.align		4
        /*0054*/ 	.byte	0x02, 0x4a
	.zero		1
	.zero		1


	//----- nvinfo : EIATTR_EXIT_INSTR_OFFSETS
	.align		4
        /*0058*/ 	.byte	0x04, 0x1c
        /*005a*/ 	.short	(.L_23 - .L_22)


	//   ....[0]....
.L_22:
        /*005c*/ 	.word	0x00000070


	//   ....[1]....
        /*0060*/ 	.word	0x00000130


	//----- nvinfo : EIATTR_CBANK_PARAM_SIZE
	.align		4
.L_23:
        /*0064*/ 	.byte	0x03, 0x19
        /*0066*/ 	.short	0x001c


	//----- nvinfo : EIATTR_PARAM_CBANK
	.align		4
        /*0068*/ 	.byte	0x04, 0x0a
        /*006a*/ 	.short	(.L_25 - .L_24)
	.align		4
.L_24:
        /*006c*/ 	.word	index@(.nv.constant0._Z21vectorAddCUDAParallelIfEvPKT_S2_PS0_i)
        /*0070*/ 	.short	0x0380
        /*0072*/ 	.short	0x001c


	//----- nvinfo : EIATTR_SW_WAR
	.align		4
.L_25:
        /*0074*/ 	.byte	0x04, 0x36
        /*0076*/ 	.short	(.L_27 - .L_26)
.L_26:
        /*0078*/ 	.word	0x00000008
.L_27:


//--------------------- .nv.info._Z19vectorAddCUDASerialIfEvPKT_S2_PS0_i --------------------------
	.section	.nv.info._Z19vectorAddCUDASerialIfEvPKT_S2_PS0_i,"",@"SHT_CUDA_INFO"
	.sectionflags	@""
	.align	4


	//----- nvinfo : EIATTR_CUDA_API_VERSION
	.align		4
        /*0000*/ 	.byte	0x04, 0x37
        /*0002*/ 	.short	(.L_29 - .L_28)
.L_28:
        /*0004*/ 	.word	0x00000082


	//----- nvinfo : EIATTR_KPARAM_INFO
	.align		4
.L_29:
        /*0008*/ 	.byte	0x04, 0x17
        /*000a*/ 	.short	(.L_31 - .L_30)
.L_30:
        /*000c*/ 	.word	0x00000000
        /*0010*/ 	.short	0x0003
        /*0012*/ 	.short	0x0018
        /*0014*/ 	.byte	0x00, 0xf0, 0x11, 0x00


	//----- nvinfo : EIATTR_KPARAM_INFO
	.align		4
.L_31:
        /*0018*/ 	.byte	0x04, 0x17
        /*001a*/ 	.short	(.L_33 - .L_32)
.L_32:
        /*001c*/ 	.word	0x00000000
        /*0020*/ 	.short	0x0002
        /*0022*/ 	.short	0x0010
        /*0024*/ 	.byte	0x00, 0xf5, 0x21, 0x00


	//----- nvinfo : EIATTR_KPARAM_INFO
	.align		4
.L_33:
        /*0028*/ 	.byte	0x04, 0x17
        /*002a*/ 	.short	(.L_35 - .L_34)
.L_34:
        /*002c*/ 	.word	0x00000000
        /*0030*/ 	.short	0x0001
        /*0032*/ 	.short	0x0008
        /*0034*/ 	.byte	0x00, 0xf5, 0x21, 0x00


	//----- nvinfo : EIATTR_KPARAM_INFO
	.align		4
.L_35:
        /*0038*/ 	.byte	0x04, 0x17
        /*003a*/ 	.short	(.L_37 - .L_36)
.L_36:
        /*003c*/ 	.word	0x00000000
        /*0040*/ 	.short	0x0000
        /*0042*/ 	.short	0x0000
        /*0044*/ 	.byte	0x00, 0xf5, 0x21, 0x00


	//----- nvinfo : EIATTR_SPARSE_MMA_MASK
	.align		4
.L_37:
        /*0048*/ 	.byte	0x03, 0x50
        /*004a*/ 	.short	0x0000


	//----- nvinfo : EIATTR_MAXREG_COUNT
	.align		4
        /*004c*/ 	.byte	0x03, 0x1b
        /*004e*/ 	.short	0x00ff


	//----- nvinfo : EIATTR_MERCURY_ISA_VERSION
	.align		4
        /*0050*/ 	.byte	0x03, 0x5f
        /*0052*/ 	.short	0x0101


	//----- nvinfo : EIATTR_VRC_CTA_INIT_COUNT
	.align		4
        /*0054*/ 	.byte	0x02, 0x4a
	.zero		1
	.zero		1


	//----- nvinfo : EIATTR_EXIT_INSTR_OFFSETS
	.align		4
        /*0058*/ 	.byte	0x04, 0x1c
        /*005a*/ 	.short	(.L_39 - .L_38)


	//   ....[0]....
.L_38:
        /*005c*/ 	.word	0x00000030


	//   ....[1]....
        /*0060*/ 	.word	0x00000680


	//   ....[2]....
        /*0064*/ 	.word	0x00000940


	//   ....[3]....
        /*0068*/ 	.word	0x00000b00


	//   ....[4]....
        /*006c*/ 	.word	0x00000ce0


	//----- nvinfo : EIATTR_CBANK_PARAM_SIZE
	.align		4
.L_39:
        /*0070*/ 	.byte	0x03, 0x19
        /*0072*/ 	.short	0x001c


	//----- nvinfo : EIATTR_PARAM_CBANK
	.align		4
        /*0074*/ 	.byte	0x04, 0x0a
        /*0076*/ 	.short	(.L_41 - .L_40)
	.align		4
.L_40:
        /*0078*/ 	.word	index@(.nv.constant0._Z19vectorAddCUDASerialIfEvPKT_S2_PS0_i)
        /*007c*/ 	.short	0x0380
        /*007e*/ 	.short	0x001c


	//----- nvinfo : EIATTR_SW_WAR
	.align		4
.L_41:
        /*0080*/ 	.byte	0x04, 0x36
        /*0082*/ 	.short	(.L_43 - .L_42)
.L_42:
        /*0084*/ 	.word	0x00000008
.L_43:


//--------------------- .nv.callgraph             --------------------------
	.section	.nv.callgraph,"",@"SHT_CUDA_CALLGRAPH"
	.align	4
	.sectionentsize	8
	.align		4
        /*0000*/ 	.word	0x00000000
	.align		4
        /*0004*/ 	.word	0xffffffff
	.align		4
        /*0008*/ 	.word	0x00000000
	.align		4
        /*000c*/ 	.word	0xfffffffe
	.align		4
        /*0010*/ 	.word	0x00000000
	.align		4
        /*0014*/ 	.word	0xfffffffd
	.align		4
        /*0018*/ 	.word	0x00000000
	.align		4
        /*001c*/ 	.word	0xfffffffc


//--------------------- .text._Z21vectorAddCUDAParallelIfEvPKT_S2_PS0_i --------------------------
	.section	.text._Z21vectorAddCUDAParallelIfEvPKT_S2_PS0_i,"ax",@progbits
	.align	128
        .global         _Z21vectorAddCUDAParallelIfEvPKT_S2_PS0_i
        .type           _Z21vectorAddCUDAParallelIfEvPKT_S2_PS0_i,@function
        .size           _Z21vectorAddCUDAParallelIfEvPKT_S2_PS0_i,(.L_x_7 - _Z21vectorAddCUDAParallelIfEvPKT_S2_PS0_i)
        .other          _Z21vectorAddCUDAParallelIfEvPKT_S2_PS0_i,@"STO_CUDA_ENTRY STV_DEFAULT"
_Z21vectorAddCUDAParallelIfEvPKT_S2_PS0_i:
.text._Z21vectorAddCUDAParallelIfEvPKT_S2_PS0_i:
[----:B------:R-:W-:Y:S01]  /*0000*/  LDC R1, c[0x0][0x37c] ;  /* 0x0000df00ff017b82 */ /* 0x000fe20000000800 */
[----:B------:R-:W0:Y:S01]  /*0010*/  S2R R9, SR_CTAID.X ;  /* 0x0000000000097919 */ /* 0x000e220000002500 */
[----:B------:R-:W0:Y:S01]  /*0020*/  LDCU UR4, c[0x0][0x360] ;  /* 0x00006c00ff0477ac */ /* 0x000e220008000800 */
[----:B------:R-:W0:Y:S01]  /*0030*/  S2R R0, SR_TID.X ;  /* 0x0000000000007919 */ /* 0x000e220000002100 */
[----:B------:R-:W1:Y:S01]  /*0040*/  LDCU UR5, c[0x0][0x398] ;  /* 0x00007300ff0577ac */ /* 0x000e620008000800 */
[----:B0-----:R-:W-:-:S05]  /*0050*/  IMAD R9, R9, UR4, R0 ;  /* 0x0000000409097c24 */ /* 0x001fca000f8e0200 */
[----:B-1----:R-:W-:-:S13]  /*0060*/  ISETP.GE.AND P0, PT, R9, UR5, PT ;  /* 0x0000000509007c0c */ /* 0x002fda000bf06270 */
[----:B------:R-:W-:Y:S05]  /*0070*/  @P0 EXIT ;  /* 0x000000000000094d */ /* 0x000fea0003800000 */
[----:B------:R-:W0:Y:S01]  /*0080*/  LDC.64 R2, c[0x0][0x380] ;  /* 0x0000e000ff027b82 */ /* 0x000e220000000a00 */
[----:B------:R-:W1:Y:S07]  /*0090*/  LDCU.64 UR4, c[0x0][0x358] ;  /* 0x00006b00ff0477ac */ /* 0x000e6e0008000a00 */
[----:B------:R-:W2:Y:S08]  /*00a0*/  LDC.64 R4, c[0x0][0x388] ;  /* 0x0000e200ff047b82 */ /* 0x000eb00000000a00 */
[----:B------:R-:W3:Y:S01]  /*00b0*/  LDC.64 R6, c[0x0][0x390] ;  /* 0x0000e400ff067b82 */ /* 0x000ee20000000a00 */
[----:B0-----:R-:W-:-:S06]  /*00c0*/  IMAD.WIDE R2, R9, 0x4, R2 ;  /* 0x0000000409027825 */ /* 0x001fcc00078e0202 */
[----:B-1----:R-:W4:Y:S01]  /*00d0*/  LDG.E R2, desc[UR4][R2.64] ;  /* 0x0000000402027981 */ /* 0x002f22000c1e1900 */
[----:B--2---:R-:W-:-:S06]  /*00e0*/  IMAD.WIDE R4, R9, 0x4, R4 ;  /* 0x0000000409047825 */ /* 0x004fcc00078e0204 */
[----:B------:R-:W4:Y:S01]  /*00f0*/  LDG.E R5, desc[UR4][R4.64] ;  /* 0x0000000404057981 */ /* 0x000f22000c1e1900 */
[----:B---3--:R-:W-:-:S04]  /*0100*/  IMAD.WIDE R6, R9, 0x4, R6 ;  /* 0x0000000409067825 */ /* 0x008fc800078e0206 */
[----:B----4-:R-:W-:-:S05]  /*0110*/  FADD R9, R2, R5 ;  /* 0x0000000502097221 */ /* 0x010fca0000000000 */
[----:B------:R-:W-:Y:S01]  /*0120*/  STG.E desc[UR4][R6.64], R9 ;  /* 0x0000000906007986 */ /* 0x000fe2000c101904 */
[----:B------:R-:W-:Y:S05]  /*0130*/  EXIT ;  /* 0x000000000000794d */ /* 0x000fea0003800000 */
.L_x_0:
[----:B------:R-:W-:-:S00]  /*0140*/  BRA `(.L_x_0) ;  /* 0xfffffffc00fc7947 */ /* 0x000fc0000383ffff */
[----:B------:R-:W-:-:S00]  /*0150*/  NOP ;  /* 0x0000000000007918 */ /* 0x000fc00000000000 */
        /* <DEDUP_REMOVED lines=10> */
.L_x_7:


//--------------------- .text._Z19vectorAddCUDASerialIfEvPKT_S2_PS0_i --------------------------
	.section	.text._Z19vectorAddCUDASerialIfEvPKT_S2_PS0_i,"ax",@progbits
	.align	128
        .global         _Z19vectorAddCUDASerialIfEvPKT_S2_PS0_i
        .type           _Z19vectorAddCUDASerialIfEvPKT_S2_PS0_i,@function
        .size           _Z19vectorAddCUDASerialIfEvPKT_S2_PS0_i,(.L_x_8 - _Z19vectorAddCUDASerialIfEvPKT_S2_PS0_i)
        .other          _Z19vectorAddCUDASerialIfEvPKT_S2_PS0_i,@"STO_CUDA_ENTRY STV_DEFAULT"
_Z19vectorAddCUDASerialIfEvPKT_S2_PS0_i:
.text._Z19vectorAddCUDASerialIfEvPKT_S2_PS0_i:
[----:B------:R-:W-:Y:S08]  /*0000*/  LDC R1, c[0x0][0x37c] ;  /* 0x0000df00ff017b82 */ /* 0x000ff00000000800 */
[----:B------:R-:W0:Y:S02]  /*0010*/  LDC R2, c[0x0][0x398] ;  /* 0x0000e600ff027b82 */ /* 0x000e240000000800 */
[----:B0-----:R-:W-:-:S13]  /*0020*/  ISETP.GE.AND P0, PT, R2, 0x1, PT ;  /* 0x000000010200780c */ /* 0x001fda0003f06270 */
[----:B------:R-:W-:Y:S05]  /*0030*/  @!P0 EXIT ;  /* 0x000000000000894d */ /* 0x000fea0003800000 */
[C---:B------:R-:W-:Y:S01]  /*0040*/  ISETP.GE.U32.AND P1, PT, R2.reuse, 0x10, PT ;  /* 0x000000100200780c */ /* 0x040fe20003f26070 */
[----:B------:R-:W0:Y:S01]  /*0050*/  LDCU.64 UR12, c[0x0][0x358] ;  /* 0x00006b00ff0c77ac */ /* 0x000e220008000a00 */
[----:B------:R-:W-:Y:S01]  /*0060*/  LOP3.LUT R12, R2, 0xf, RZ, 0xc0, !PT ;  /* 0x0000000f020c7812 */ /* 0x000fe200078ec0ff */
[----:B------:R-:W-:-:S03]  /*0070*/  HFMA2 R0, -RZ, RZ, 0, 0 ;  /* 0x00000000ff007431 */ /* 0x000fc600000001ff */
[----:B------:R-:W-:-:S07]  /*0080*/  ISETP.NE.AND P0, PT, R12, RZ, PT ;  /* 0x000000ff0c00720c */ /* 0x000fce0003f05270 */
[----:B------:R-:W-:Y:S06]  /*0090*/  @!P1 BRA `(.L_x_1) ;  /* 0x0000000400789947 */ /* 0x000fec0003800000 */
[----:B------:R-:W1:Y:S01]  /*00a0*/  LDCU.128 UR4, c[0x0][0x380] ;  /* 0x00007000ff0477ac */ /* 0x000e620008000c00 */
[----:B------:R-:W-:Y:S01]  /*00b0*/  LOP3.LUT R0, R2, 0x7ffffff0, RZ, 0xc0, !PT ;  /* 0x7ffffff002007812 */ /* 0x000fe200078ec0ff */
[----:B------:R-:W2:Y:S03]  /*00c0*/  LDCU.64 UR10, c[0x0][0x390] ;  /* 0x00007200ff0a77ac */ /* 0x000ea60008000a00 */
[----:B------:R-:W-:Y:S01]  /*00d0*/  IADD3 R3, PT, PT, -R0, RZ, RZ ;  /* 0x000000ff00037210 */ /* 0x000fe20007ffe1ff */
[----:B-1----:R-:W-:Y:S02]  /*00e0*/  UIADD3 UR8, UP0, UPT, UR4, 0x20, URZ ;  /* 0x0000002004087890 */ /* 0x002fe4000ff1e0ff */
[----:B------:R-:W-:Y:S02]  /*00f0*/  UIADD3 UR6, UP1, UPT, UR6, 0x20, URZ ;  /* 0x0000002006067890 */ /* 0x000fe4000ff3e0ff */
[----:B--2---:R-:W-:-:S02]  /*0100*/  UIADD3 UR4, UP2, UPT, UR10, 0x20, URZ ;  /* 0x000000200a047890 */ /* 0x004fc4000ff5e0ff */
[----:B------:R-:W-:Y:S01]  /*0110*/  UIADD3.X UR9, UPT, UPT, URZ, UR5, URZ, UP0, !UPT ;  /* 0x00000005ff097290 */ /* 0x000fe200087fe4ff */
[----:B------:R-:W-:Y:S01]  /*0120*/  MOV R16, UR8 ;  /* 0x0000000800107c02 */ /* 0x000fe20008000f00 */
[----:B------:R-:W-:Y:S01]  /*0130*/  UIADD3.X UR7, UPT, UPT, URZ, UR7, URZ, UP1, !UPT ;  /* 0x00000007ff077290 */ /* 0x000fe20008ffe4ff */
[----:B------:R-:W-:Y:S01]  /*0140*/  IMAD.U32 R11, RZ, RZ, UR6 ;  /* 0x00000006ff0b7e24 */ /* 0x000fe2000f8e00ff */
[----:B------:R-:W-:Y:S01]  /*0150*/  UIADD3.X UR5, UPT, UPT, URZ, UR11, URZ, UP2, !UPT ;  /* 0x0000000bff057290 */ /* 0x000fe200097fe4ff */
[----:B------:R-:W-:Y:S02]  /*0160*/  MOV R10, UR4 ;  /* 0x00000004000a7c02 */ /* 0x000fe40008000f00 */
[----:B------:R-:W-:Y:S02]  /*0170*/  MOV R5, UR9 ;  /* 0x0000000900057c02 */ /* 0x000fe40008000f00 */
[----:B------:R-:W-:Y:S01]  /*0180*/  MOV R14, UR7 ;  /* 0x00000007000e7c02 */ /* 0x000fe20008000f00 */
[----:B------:R-:W-:-:S07]  /*0190*/  IMAD.U32 R13, RZ, RZ, UR5 ;  /* 0x00000005ff0d7e24 */ /* 0x000fce000f8e00ff */
.L_x_2:
[----:B------:R-:W-:Y:S02]  /*01a0*/  MOV R4, R16 ;  /* 0x0000001000047202 */ /* 0x000fe40000000f00 */
[----:B------:R-:W-:Y:S02]  /*01b0*/  MOV R6, R11 ;  /* 0x0000000b00067202 */ /* 0x000fe40000000f00 */
[----:B------:R-:W-:Y:S01]  /*01c0*/  MOV R7, R14 ;  /* 0x0000000e00077202 */ /* 0x000fe20000000f00 */
[----:B0-2---:R-:W2:Y:S04]  /*01d0*/  LDG.E R8, desc[UR12][R4.64+-0x20] ;  /* 0xffffe00c04087981 */ /* 0x005ea8000c1e1900 */
[----:B------:R-:W2:Y:S02]  /*01e0*/  LDG.E R9, desc[UR12][R6.64+-0x20] ;  /* 0xffffe00c06097981 */ /* 0x000ea4000c1e1900 */
[----:B--2---:R-:W-:Y:S01]  /*01f0*/  FADD R11, R8, R9 ;  /* 0x00000009080b7221 */ /* 0x004fe20000000000 */
[----:B------:R-:W-:Y:S01]  /*0200*/  IMAD.MOV.U32 R8, RZ, RZ, R10 ;  /* 0x000000ffff087224 */ /* 0x000fe200078e000a */
[----:B------:R-:W-:-:S05]  /*0210*/  MOV R9, R13 ;  /* 0x0000000d00097202 */ /* 0x000fca0000000f00 */
[----:B------:R0:W-:Y:S04]  /*0220*/  STG.E desc[UR12][R8.64+-0x20], R11 ;  /* 0xffffe00b08007986 */ /* 0x0001e8000c10190c */
[----:B------:R-:W2:Y:S04]  /*0230*/  LDG.E R10, desc[UR12][R4.64+-0x1c] ;  /* 0xffffe40c040a7981 */ /* 0x000ea8000c1e1900 */
[----:B------:R-:W2:Y:S02]  /*0240*/  LDG.E R13, desc[UR12][R6.64+-0x1c] ;  /* 0xffffe40c060d7981 */ /* 0x000ea4000c1e1900 */
[----:B--2---:R-:W-:-:S05]  /*0250*/  FADD R13, R10, R13 ;  /* 0x0000000d0a0d7221 */ /* 0x004fca0000000000 */
[----:B------:R1:W-:Y:S04]  /*0260*/  STG.E desc[UR12][R8.64+-0x1c], R13 ;  /* 0xffffe40d08007986 */ /* 0x0003e8000c10190c */
[----:B------:R-:W2:Y:S04]  /*0270*/  LDG.E R10, desc[UR12][R4.64+-0x18] ;  /* 0xffffe80c040a7981 */ /* 0x000ea8000c1e1900 */
[----:B------:R-:W2:Y:S02]  /*0280*/  LDG.E R15, desc[UR12][R6.64+-0x18] ;  /* 0xffffe80c060f7981 */ /* 0x000ea4000c1e1900 */
[----:B--2---:R-:W-:-:S05]  /*0290*/  FADD R15, R10, R15 ;  /* 0x0000000f0a0f7221 */ /* 0x004fca0000000000 */
[----:B------:R2:W-:Y:S04]  /*02a0*/  STG.E desc[UR12][R8.64+-0x18], R15 ;  /* 0xffffe80f08007986 */ /* 0x0005e8000c10190c */
[----:B------:R-:W3:Y:S04]  /*02b0*/  LDG.E R10, desc[UR12][R4.64+-0x14] ;  /* 0xffffec0c040a7981 */ /* 0x000ee8000c1e1900 */
[----:B------:R-:W3:Y:S02]  /*02c0*/  LDG.E R17, desc[UR12][R6.64+-0x14] ;  /* 0xffffec0c06117981 */ /* 0x000ee4000c1e1900 */
[----:B---3--:R-:W-:-:S05]  /*02d0*/  FADD R17, R10, R17 ;  /* 0x000000110a117221 */ /* 0x008fca0000000000 */
[----:B------:R3:W-:Y:S04]  /*02e0*/  STG.E desc[UR12][R8.64+-0x14], R17 ;  /* 0xffffec1108007986 */ /* 0x0007e8000c10190c */
[----:B------:R-:W4:Y:S04]  /*02f0*/  LDG.E R10, desc[UR12][R4.64+-0x10] ;  /* 0xfffff00c040a7981 */ /* 0x000f28000c1e1900 */
[----:B0-----:R-:W4:Y:S02]  /*0300*/  LDG.E R11, desc[UR12][R6.64+-0x10] ;  /* 0xfffff00c060b7981 */ /* 0x001f24000c1e1900 */
[----:B----4-:R-:W-:-:S05]  /*0310*/  FADD R11, R10, R11 ;  /* 0x0000000b0a0b7221 */ /* 0x010fca0000000000 */
[----:B------:R0:W-:Y:S04]  /*0320*/  STG.E desc[UR12][R8.64+-0x10], R11 ;  /* 0xfffff00b08007986 */ /* 0x0001e8000c10190c */
[----:B------:R-:W4:Y:S04]  /*0330*/  LDG.E R10, desc[UR12][R4.64+-0xc] ;  /* 0xfffff40c040a7981 */ /* 0x000f28000c1e1900 */
[----:B-1----:R-:W4:Y:S02]  /*0340*/  LDG.E R13, desc[UR12][R6.64+-0xc] ;  /* 0xfffff40c060d7981 */ /* 0x002f24000c1e1900 */
[----:B----4-:R-:W-:-:S05]  /*0350*/  FADD R13, R10, R13 ;  /* 0x0000000d0a0d7221 */ /* 0x010fca0000000000 */
[----:B------:R1:W-:Y:S04]  /*0360*/  STG.E desc[UR12][R8.64+-0xc], R13 ;  /* 0xfffff40d08007986 */ /* 0x0003e8000c10190c */
[----:B------:R-:W4:Y:S04]  /*0370*/  LDG.E R10, desc[UR12][R4.64+-0x8] ;  /* 0xfffff80c040a7981 */ /* 0x000f28000c1e1900 */
[----:B--2---:R-:W4:Y:S02]  /*0380*/  LDG.E R15, desc[UR12][R6.64+-0x8] ;  /* 0xfffff80c060f7981 */ /* 0x004f24000c1e1900 */
[----:B----4-:R-:W-:-:S05]  /*0390*/  FADD R15, R10, R15 ;  /* 0x0000000f0a0f7221 */ /* 0x010fca0000000000 */
[----:B------:R2:W-:Y:S04]  /*03a0*/  STG.E desc[UR12][R8.64+-0x8], R15 ;  /* 0xfffff80f08007986 */ /* 0x0005e8000c10190c */
[----:B------:R-:W4:Y:S04]  /*03b0*/  LDG.E R10, desc[UR12][R4.64+-0x4] ;  /* 0xfffffc0c040a7981 */ /* 0x000f28000c1e1900 */
[----:B---3--:R-:W4:Y:S02]  /*03c0*/  LDG.E R17, desc[UR12][R6.64+-0x4] ;  /* 0xfffffc0c06117981 */ /* 0x008f24000c1e1900 */
[----:B----4-:R-:W-:-:S05]  /*03d0*/  FADD R17, R10, R17 ;  /* 0x000000110a117221 */ /* 0x010fca0000000000 */
        /* <DEDUP_REMOVED lines=26> */
[----:B--2---:R-:W4:Y:S01]  /*0580*/  LDG.E R15, desc[UR12][R6.64+0x18] ;  /* 0x0000180c060f7981 */ /* 0x004f22000c1e1900 */
[----:B------:R-:W-:Y:S01]  /*0590*/  IADD3 R3, PT, PT, R3, 0x10, RZ ;  /* 0x0000001003037810 */ /* 0x000fe20007ffe0ff */
[----:B----4-:R-:W-:-:S05]  /*05a0*/  FADD R15, R10, R15 ;  /* 0x0000000f0a0f7221 */ /* 0x010fca0000000000 */
[----:B------:R2:W-:Y:S04]  /*05b0*/  STG.E desc[UR12][R8.64+0x18], R15 ;  /* 0x0000180f08007986 */ /* 0x0005e8000c10190c */
[----:B------:R4:W5:Y:S04]  /*05c0*/  LDG.E R10, desc[UR12][R4.64+0x1c] ;  /* 0x00001c0c040a7981 */ /* 0x000968000c1e1900 */
[----:B---3--:R-:W5:Y:S01]  /*05d0*/  LDG.E R17, desc[UR12][R6.64+0x1c] ;  /* 0x00001c0c06117981 */ /* 0x008f62000c1e1900 */
[----:B------:R-:W-:Y:S02]  /*05e0*/  ISETP.NE.AND P1, PT, R3, RZ, PT ;  /* 0x000000ff0300720c */ /* 0x000fe40003f25270 */
[----:B0-----:R-:W-:-:S02]  /*05f0*/  IADD3 R11, P3, PT, R6, 0x40, RZ ;  /* 0x00000040060b7810 */ /* 0x001fc40007f7e0ff */
[----:B------:R-:W-:-:S03]  /*0600*/  IADD3 R16, P2, PT, R4, 0x40, RZ ;  /* 0x0000004004107810 */ /* 0x000fc60007f5e0ff */
[----:B------:R-:W-:Y:S01]  /*0610*/  IMAD.X R14, RZ, RZ, R7, P3 ;  /* 0x000000ffff0e7224 */ /* 0x000fe200018e0607 */
[----:B----4-:R-:W-:Y:S01]  /*0620*/  IADD3.X R5, PT, PT, RZ, R5, RZ, P2, !PT ;  /* 0x00000005ff057210 */ /* 0x010fe200017fe4ff */
[----:B-----5:R-:W-:Y:S01]  /*0630*/  FADD R17, R10, R17 ;  /* 0x000000110a117221 */ /* 0x020fe20000000000 */
[----:B------:R-:W-:-:S04]  /*0640*/  IADD3 R10, P4, PT, R8, 0x40, RZ ;  /* 0x00000040080a7810 */ /* 0x000fc80007f9e0ff */
[----:B------:R2:W-:Y:S01]  /*0650*/  STG.E desc[UR12][R8.64+0x1c], R17 ;  /* 0x00001c1108007986 */ /* 0x0005e2000c10190c */
[----:B-1----:R-:W-:Y:S01]  /*0660*/  IADD3.X R13, PT, PT, RZ, R9, RZ, P4, !PT ;  /* 0x00000009ff0d7210 */ /* 0x002fe200027fe4ff */
[----:B------:R-:W-:Y:S07]  /*0670*/  @P1 BRA `(.L_x_2) ;  /* 0xfffffff800c81947 */ /* 0x000fee000383ffff */
.L_x_1:
[----:B0-----:R-:W-:Y:S05]  /*0680*/  @!P0 EXIT ;  /* 0x000000000000894d */ /* 0x001fea0003800000 */
[----:B------:R-:W-:Y:S02]  /*0690*/  ISETP.GE.U32.AND P0, PT, R12, 0x8, PT ;  /* 0x000000080c00780c */ /* 0x000fe40003f06070 */
[----:B------:R-:W-:-:S04]  /*06a0*/  LOP3.LUT R14, R2, 0x7, RZ, 0xc0, !PT ;  /* 0x00000007020e7812 */ /* 0x000fc800078ec0ff */
[----:B------:R-:W-:-:S07]  /*06b0*/  ISETP.NE.AND P1, PT, R14, RZ, PT ;  /* 0x000000ff0e00720c */ /* 0x000fce0003f25270 */
[----:B------:R-:W-:Y:S06]  /*06c0*/  @!P0 BRA `(.L_x_3) ;  /* 0x00000000009c8947 */ /* 0x000fec0003800000 */
[----:B------:R-:W0:Y:S08]  /*06d0*/  LDC.64 R4, c[0x0][0x380] ;  /* 0x0000e000ff047b82 */ /* 0x000e300000000a00 */
[----:B------:R-:W1:Y:S08]  /*06e0*/  LDC.64 R6, c[0x0][0x388] ;  /* 0x0000e200ff067b82 */ /* 0x000e700000000a00 */
[----:B--2---:R-:W2:Y:S01]  /*06f0*/  LDC.64 R8, c[0x0][0x390] ;  /* 0x0000e400ff087b82 */ /* 0x004ea20000000a00 */
[----:B0-----:R-:W-:-:S05]  /*0700*/  IMAD.WIDE.U32 R4, R0, 0x4, R4 ;  /* 0x0000000400047825 */ /* 0x001fca00078e0004 */
[----:B------:R-:W3:Y:S01]  /*0710*/  LDG.E R3, desc[UR12][R4.64] ;  /* 0x0000000c04037981 */ /* 0x000ee2000c1e1900 */
[----:B-1----:R-:W-:-:S05]  /*0720*/  IMAD.WIDE.U32 R6, R0, 0x4, R6 ;  /* 0x0000000400067825 */ /* 0x002fca00078e0006 */
[----:B------:R-:W3:Y:S01]  /*0730*/  LDG.E R10, desc[UR12][R6.64] ;  /* 0x0000000c060a7981 */ /* 0x000ee2000c1e1900 */
[----:B--2---:R-:W-:-:S04]  /*0740*/  IMAD.WIDE.U32 R8, R0, 0x4, R8 ;  /* 0x0000000400087825 */ /* 0x004fc800078e0008 */
[----:B---3--:R-:W-:-:S05]  /*0750*/  FADD R3, R3, R10 ;  /* 0x0000000a03037221 */ /* 0x008fca0000000000 */
        /* <DEDUP_REMOVED lines=13> */
[----:B0-----:R-:W4:Y:S04]  /*0830*/  LDG.E R3, desc[UR12][R4.64+0x10] ;  /* 0x0000100c04037981 */ /* 0x001f28000c1e1900 */
[----:B------:R-:W4:Y:S02]  /*0840*/  LDG.E R10, desc[UR12][R6.64+0x10] ;  /* 0x0000100c060a7981 */ /* 0x000f24000c1e1900 */
        /* <DEDUP_REMOVED lines=10> */
[----:B------:R-:W2:Y:S04]  /*08f0*/  LDG.E R10, desc[UR12][R4.64+0x1c] ;  /* 0x00001c0c040a7981 */ /* 0x000ea8000c1e1900 */
[----:B---3--:R-:W2:Y:S01]  /*0900*/  LDG.E R15, desc[UR12][R6.64+0x1c] ;  /* 0x00001c0c060f7981 */ /* 0x008ea2000c1e1900 */
[----:B------:R-:W-:Y:S01]  /*0910*/  IADD3 R0, PT, PT, R0, 0x8, RZ ;  /* 0x0000000800007810 */ /* 0x000fe20007ffe0ff */
[----:B--2---:R-:W-:-:S05]  /*0920*/  FADD R15, R10, R15 ;  /* 0x0000000f0a0f7221 */ /* 0x004fca0000000000 */
[----:B------:R0:W-:Y:S02]  /*0930*/  STG.E desc[UR12][R8.64+0x1c], R15 ;  /* 0x00001c0f08007986 */ /* 0x0001e4000c10190c */
.L_x_3:
[----:B------:R-:W-:Y:S05]  /*0940*/  @!P1 EXIT ;  /* 0x000000000000994d */ /* 0x000fea0003800000 */
[----:B------:R-:W-:Y:S02]  /*0950*/  ISETP.GE.U32.AND P0, PT, R14, 0x4, PT ;  /* 0x000000040e00780c */ /* 0x000fe40003f06070 */
[----:B------:R-:W-:-:S04]  /*0960*/  LOP3.LUT R2, R2, 0x3, RZ, 0xc0, !PT ;  /* 0x0000000302027812 */ /* 0x000fc800078ec0ff */
[----:B------:R-:W-:-:S07]  /*0970*/  ISETP.NE.AND P1, PT, R2, RZ, PT ;  /* 0x000000ff0200720c */ /* 0x000fce0003f25270 */
[----:B------:R-:W-:Y:S06]  /*0980*/  @!P0 BRA `(.L_x_4) ;  /* 0x00000000005c8947 */ /* 0x000fec0003800000 */
[----:B------:R-:W1:Y:S08]  /*0990*/  LDC.64 R4, c[0x0][0x380] ;  /* 0x0000e000ff047b82 */ /* 0x000e700000000a00 */
[----:B------:R-:W3:Y:S08]  /*09a0*/  LDC.64 R6, c[0x0][0x388] ;  /* 0x0000e200ff067b82 */ /* 0x000ef00000000a00 */
[----:B0-2---:R-:W0:Y:S01]  /*09b0*/  LDC.64 R8, c[0x0][0x390] ;  /* 0x0000e400ff087b82 */ /* 0x005e220000000a00 */
[----:B-1----:R-:W-:-:S05]  /*09c0*/  IMAD.WIDE.U32 R4, R0, 0x4, R4 ;  /* 0x0000000400047825 */ /* 0x002fca00078e0004 */
[----:B------:R-:W2:Y:S01]  /*09d0*/  LDG.E R3, desc[UR12][R4.64] ;  /* 0x0000000c04037981 */ /* 0x000ea2000c1e1900 */
[----:B---3--:R-:W-:-:S05]  /*09e0*/  IMAD.WIDE.U32 R6, R0, 0x4, R6 ;  /* 0x0000000400067825 */ /* 0x008fca00078e0006 */
[----:B------:R-:W2:Y:S01]  /*09f0*/  LDG.E R10, desc[UR12][R6.64] ;  /* 0x0000000c060a7981 */ /* 0x000ea2000c1e1900 */
[----:B0-----:R-:W-:-:S04]  /*0a00*/  IMAD.WIDE.U32 R8, R0, 0x4, R8 ;  /* 0x0000000400087825 */ /* 0x001fc800078e0008 */
[----:B--2---:R-:W-:-:S05]  /*0a10*/  FADD R3, R3, R10 ;  /* 0x0000000a03037221 */ /* 0x004fca0000000000 */
        /* <DEDUP_REMOVED lines=9> */
[----:B------:R-:W2:Y:S04]  /*0ab0*/  LDG.E R10, desc[UR12][R4.64+0xc] ;  /* 0x00000c0c040a7981 */ /* 0x000ea8000c1e1900 */
[----:B------:R-:W2:Y:S01]  /*0ac0*/  LDG.E R15, desc[UR12][R6.64+0xc] ;  /* 0x00000c0c060f7981 */ /* 0x000ea2000c1e1900 */
[----:B------:R-:W-:Y:S01]  /*0ad0*/  IADD3 R0, PT, PT, R0, 0x4, RZ ;  /* 0x0000000400007810 */ /* 0x000fe20007ffe0ff */
[----:B--2---:R-:W-:-:S05]  /*0ae0*/  FADD R15, R10, R15 ;  /* 0x0000000f0a0f7221 */ /* 0x004fca0000000000 */
[----:B------:R1:W-:Y:S02]  /*0af0*/  STG.E desc[UR12][R8.64+0xc], R15 ;  /* 0x00000c0f08007986 */ /* 0x0003e4000c10190c */
.L_x_4:
[----:B------:R-:W-:Y:S05]  /*0b00*/  @!P1 EXIT ;  /* 0x000000000000994d */ /* 0x000fea0003800000 */
[----:B------:R-:W3:Y:S08]  /*0b10*/  LDC.64 R4, c[0x0][0x390] ;  /* 0x0000e400ff047b82 */ /* 0x000ef00000000a00 */
[----:B------:R-:W4:Y:S08]  /*0b20*/  LDC.64 R6, c[0x0][0x388] ;  /* 0x0000e200ff067b82 */ /* 0x000f300000000a00 */
[----:B012---:R-:W0:Y:S01]  /*0b30*/  LDC.64 R8, c[0x0][0x380] ;  /* 0x0000e000ff087b82 */ /* 0x007e220000000a00 */
[----:B---3--:R-:W-:-:S04]  /*0b40*/  IMAD.WIDE.U32 R4, R0, 0x4, R4 ;  /* 0x0000000400047825 */ /* 0x008fc800078e0004 */
[----:B------:R-:W-:Y:S01]  /*0b50*/  IMAD.MOV.U32 R10, RZ, RZ, R4 ;  /* 0x000000ffff0a7224 */ /* 0x000fe200078e0004 */
[----:B------:R-:W-:Y:S01]  /*0b60*/  MOV R13, R5 ;  /* 0x00000005000d7202 */ /* 0x000fe20000000f00 */
[----:B----4-:R-:W-:-:S05]  /*0b70*/  IMAD.WIDE.U32 R6, R0, 0x4, R6 ;  /* 0x0000000400067825 */ /* 0x010fca00078e0006 */
[----:B------:R-:W-:Y:S01]  /*0b80*/  MOV R11, R7 ;  /* 0x00000007000b7202 */ /* 0x000fe20000000f00 */
[----:B0-----:R-:W-:Y:S01]  /*0b90*/  IMAD.WIDE.U32 R8, R0, 0x4, R8 ;  /* 0x0000000400087825 */ /* 0x001fe200078e0008 */
[----:B------:R-:W-:-:S07]  /*0ba0*/  IADD3 R0, PT, PT, -R2, RZ, RZ ;  /* 0x000000ff02007210 */ /* 0x000fce0007ffe1ff */
.L_x_5:
[----:B0-----:R-:W-:Y:S01]  /*0bb0*/  IMAD.MOV.U32 R2, RZ, RZ, R8 ;  /* 0x000000ffff027224 */ /* 0x001fe200078e0008 */
[----:B------:R-:W-:Y:S02]  /*0bc0*/  MOV R5, R11 ;  /* 0x0000000b00057202 */ /* 0x000fe40000000f00 */
[----:B------:R-:W-:Y:S02]  /*0bd0*/  MOV R3, R9 ;  /* 0x0000000900037202 */ /* 0x000fe40000000f00 */
[----:B------:R-:W-:-:S03]  /*0be0*/  MOV R4, R6 ;  /* 0x0000000600047202 */ /* 0x000fc60000000f00 */
[----:B------:R0:W2:Y:S04]  /*0bf0*/  LDG.E R2, desc[UR12][R2.64] ;  /* 0x0000000c02027981 */ /* 0x0000a8000c1e1900 */
[----:B------:R-:W2:Y:S01]  /*0c00*/  LDG.E R5, desc[UR12][R4.64] ;  /* 0x0000000c04057981 */ /* 0x000ea2000c1e1900 */
[----:B------:R-:W-:Y:S02]  /*0c10*/  IADD3 R0, PT, PT, R0, 0x1, RZ ;  /* 0x0000000100007810 */ /* 0x000fe40007ffe0ff */
[----:B------:R-:W-:Y:S02]  /*0c20*/  IADD3 R6, P2, PT, R6, 0x4, RZ ;  /* 0x0000000406067810 */ /* 0x000fe40007f5e0ff */
[----:B------:R-:W-:Y:S01]  /*0c30*/  ISETP.NE.AND P0, PT, R0, RZ, PT ;  /* 0x000000ff0000720c */ /* 0x000fe20003f05270 */
[----:B0-----:R-:W-:Y:S01]  /*0c40*/  IMAD.MOV.U32 R3, RZ, RZ, R13 ;  /* 0x000000ffff037224 */ /* 0x001fe200078e000d */
[----:B------:R-:W-:-:S02]  /*0c50*/  IADD3 R8, P3, PT, R8, 0x4, RZ ;  /* 0x0000000408087810 */ /* 0x000fc40007f7e0ff */
[----:B------:R-:W-:Y:S02]  /*0c60*/  IADD3.X R11, PT, PT, RZ, R11, RZ, P2, !PT ;  /* 0x0000000bff0b7210 */ /* 0x000fe400017fe4ff */
[----:B------:R-:W-:Y:S01]  /*0c70*/  IADD3.X R9, PT, PT, RZ, R9, RZ, P3, !PT ;  /* 0x00000009ff097210 */ /* 0x000fe20001ffe4ff */
[----:B--2---:R-:W-:Y:S01]  /*0c80*/  FADD R7, R2, R5 ;  /* 0x0000000502077221 */ /* 0x004fe20000000000 */
[----:B------:R-:W-:Y:S02]  /*0c90*/  MOV R2, R10 ;  /* 0x0000000a00027202 */ /* 0x000fe40000000f00 */
[----:B------:R-:W-:-:S03]  /*0ca0*/  IADD3 R10, P1, PT, R10, 0x4, RZ ;  /* 0x000000040a0a7810 */ /* 0x000fc60007f3e0ff */
[----:B------:R0:W-:Y:S01]  /*0cb0*/  STG.E desc[UR12][R2.64], R7 ;  /* 0x0000000702007986 */ /* 0x0001e2000c10190c */
[----:B------:R-:W-:Y:S01]  /*0cc0*/  IADD3.X R13, PT, PT, RZ, R13, RZ, P1, !PT ;  /* 0x0000000dff0d7210 */ /* 0x000fe20000ffe4ff */
[----:B------:R-:W-:Y:S08]  /*0cd0*/  @P0 BRA `(.L_x_5) ;  /* 0xfffffffc00b40947 */ /* 0x000ff0000383ffff */
[----:B------:R-:W-:Y:S05]  /*0ce0*/  EXIT ;  /* 0x000000000000794d */ /* 0x000fea0003800000 */
.L_x_6:
        /* <DEDUP_REMOVED lines=9> */
.L_x_8:


//--------------------- .nv.shared.reserved.0     --------------------------
	.section	.nv.shared.reserved.0,"aw",@nobits
	.weak		__nv_reservedSMEM_offset_0_alias
	.size		__nv_reservedSMEM_offset_0_alias, 0, 64
	.other		__nv_reservedSMEM_offset_0_alias,@"STO_CUDA_RESERVED_SHARED STV_DEFAULT"
__nv_reservedSMEM_offset_0_alias:
	.zero		0
	.zero		64


//--------------------- .nv.constant0._Z21vectorAddCUDAParallelIfEvPKT_S2_PS0_i --------------------------
	.section	.nv.constant0._Z21vectorAddCUDAParallelIfEvPKT_S2_PS0_i,"a",@progbits
	.sectionflags	@""
	.align	4
.nv.constant0._Z21vectorAddCUDAParallelIfEvPKT_S2_PS0_i:
	.zero		924


//--------------------- .nv.constant0._Z19vectorAddCUDASerialIfEvPKT_S2_PS0_i --------------------------
	.section	.nv.constant0._Z19vectorAddCUDASerialIfEvPKT_S2_PS0_i,"a",@progbits
	.sectionflags	@""
	.align	4
.nv.constant0._Z19vectorAddCUDASerialIfEvPKT_S2_PS0_i:
	.zero		924


//--------------------- SYMBOLS --------------------------

	.type		.nv.reservedSmem.offset0,@object
	.size		.nv.reservedSmem.offset0,0x4
